//
// Generated by NVIDIA NVVM Compiler
//
// Compiler Build ID: CL-36424714
// Cuda compilation tools, release 13.0, V13.0.88
// Based on NVVM 20.0.0
//

.version 9.0
.target sm_100
.address_size 64

	// .globl	_Z10kernel_SOAPhS_S_i

.visible .entry _Z10kernel_SOAPhS_S_i(
	.param .u64 .ptr .align 1 _Z10kernel_SOAPhS_S_i_param_0,
	.param .u64 .ptr .align 1 _Z10kernel_SOAPhS_S_i_param_1,
	.param .u64 .ptr .align 1 _Z10kernel_SOAPhS_S_i_param_2,
	.param .u32 _Z10kernel_SOAPhS_S_i_param_3
)
{
	.reg .pred 	%p<2>;
	.reg .b16 	%rs<5>;
	.reg .b32 	%r<7>;
	.reg .b32 	%f<7>;
	.reg .b64 	%rd<11>;

	ld.param.u64 	%rd1, [_Z10kernel_SOAPhS_S_i_param_0];
	ld.param.u64 	%rd2, [_Z10kernel_SOAPhS_S_i_param_1];
	ld.param.u64 	%rd3, [_Z10kernel_SOAPhS_S_i_param_2];
	ld.param.u32 	%r2, [_Z10kernel_SOAPhS_S_i_param_3];
	mov.u32 	%r3, %tid.x;
	mov.u32 	%r4, %ctaid.x;
	mov.u32 	%r5, %ntid.x;
	mad.lo.s32 	%r1, %r4, %r5, %r3;
	setp.ge.s32 	%p1, %r1, %r2;
	@%p1 bra 	$L__BB0_2;
	cvta.to.global.u64 	%rd4, %rd1;
	cvta.to.global.u64 	%rd5, %rd2;
	cvta.to.global.u64 	%rd6, %rd3;
	cvt.s64.s32 	%rd7, %r1;
	add.s64 	%rd8, %rd4, %rd7;
	ld.global.u8 	%rs1, [%rd8];
	add.s64 	%rd9, %rd5, %rd7;
	ld.global.u8 	%rs2, [%rd9];
	add.s64 	%rd10, %rd6, %rd7;
	ld.global.u8 	%rs3, [%rd10];
	cvt.rn.f32.u16 	%f1, %rs1;
	cvt.rn.f32.u16 	%f2, %rs2;
	mul.f32 	%f3, %f2, 0f3F371759;
	fma.rn.f32 	%f4, %f1, 0f3E59B3D0, %f3;
	cvt.rn.f32.u16 	%f5, %rs3;
	fma.rn.f32 	%f6, %f5, 0f3D93DD98, %f4;
	cvt.rzi.u32.f32 	%r6, %f6;
	cvt.u16.u32 	%rs4, %r6;
	st.global.u8 	[%rd8], %rs4;
	st.global.u8 	[%rd9], %rs4;
	st.global.u8 	[%rd10], %rs4;
$L__BB0_2:
	ret;

}


// ===== COMPILED SASS (sm_100) =====

	.target	sm_100

	.elftype	@"ET_EXEC"


//--------------------- .note.nv.tkinfo           --------------------------
	.section	.note.nv.tkinfo,"",@"SHT_NOTE"
	.sectionflags	@"SHF_NOTE_NV_TKINFO"
	.tkinfo
        /*0018*/ 	.word	0x00000002
        /*0030*/ 	.string	""
        /*0030*/ 	.string	"ptxas"
        /*0030*/ 	.string	"Cuda compilation tools, release 13.0, V13.0.88"
        /*0030*/ 	.string	"Build cuda_13.0.r13.0/compiler.36424714_0"
        /*0030*/ 	.string	"-arch sm_100 -m 64 "



//--------------------- .note.nv.cuinfo           --------------------------
	.section	.note.nv.cuinfo,"",@"SHT_NOTE"
	.sectionflags	@"SHF_NOTE_NV_CUINFO"
        /*0018*/ 	.short	0x0002
        /*001a*/ 	.short	0x0064
        /*001c*/ 	.short	0x0082
	.zero		2


//--------------------- .nv.info                  --------------------------
	.section	.nv.info,"",@"SHT_CUDA_INFO"
	.align	4


	//----- nvinfo : EIATTR_REGCOUNT
	.align		4
        /*0000*/ 	.byte	0x04, 0x2f
        /*0002*/ 	.short	(.L_1 - .L_0)
	.align		4
.L_0:
        /*0004*/ 	.word	index@(_Z10kernel_SOAPhS_S_i)
        /*0008*/ 	.word	0x0000000e


	//----- nvinfo : EIATTR_FRAME_SIZE
	.align		4
.L_1:
        /*000c*/ 	.byte	0x04, 0x11
        /*000e*/ 	.short	(.L_3 - .L_2)
	.align		4
.L_2:
        /*0010*/ 	.word	index@(_Z10kernel_SOAPhS_S_i)
        /*0014*/ 	.word	0x00000000


	//----- nvinfo : EIATTR_MIN_STACK_SIZE
	.align		4
.L_3:
        /*0018*/ 	.byte	0x04, 0x12
        /*001a*/ 	.short	(.L_5 - .L_4)
	.align		4
.L_4:
        /*001c*/ 	.word	index@(_Z10kernel_SOAPhS_S_i)
        /*0020*/ 	.word	0x00000000
.L_5:


//--------------------- .nv.compat                --------------------------
	.section	.nv.compat,"",@"SHT_CUDA_COMPAT_INFO"
	.align	4
        /*0000*/ 	.byte	0x02, 0x09, 0x00, 0x00, 0x02, 0x02, 0x01, 0x00, 0x02, 0x05, 0x05, 0x00, 0x03, 0x07, 0x01, 0x01
        /*0010*/ 	.byte	0x02, 0x03, 0x00, 0x00, 0x02, 0x06, 0x01, 0x00, 0x04, 0x0b, 0x08, 0x00, 0x09, 0x00, 0x00, 0x00
        /*0020*/ 	.byte	0x00, 0x00, 0x00, 0x00


//--------------------- .nv.info._Z10kernel_SOAPhS_S_i --------------------------
	.section	.nv.info._Z10kernel_SOAPhS_S_i,"",@"SHT_CUDA_INFO"
	.sectionflags	@""
	.align	4


	//----- nvinfo : EIATTR_CUDA_API_VERSION
	.align		4
        /*0000*/ 	.byte	0x04, 0x37
        /*0002*/ 	.short	(.L_7 - .L_6)
.L_6:
        /*0004*/ 	.word	0x00000082


	//----- nvinfo : EIATTR_KPARAM_INFO
	.align		4
.L_7:
        /*0008*/ 	.byte	0x04, 0x17
        /*000a*/ 	.short	(.L_9 - .L_8)
.L_8:
        /*000c*/ 	.word	0x00000000
        /*0010*/ 	.short	0x0003
        /*0012*/ 	.short	0x0018
        /*0014*/ 	.byte	0x00, 0xf0, 0x11, 0x00


	//----- nvinfo : EIATTR_KPARAM_INFO
	.align		4
.L_9:
        /*0018*/ 	.byte	0x04, 0x17
        /*001a*/ 	.short	(.L_11 - .L_10)
.L_10:
        /*001c*/ 	.word	0x00000000
        /*0020*/ 	.short	0x0002
        /*0022*/ 	.short	0x0010
        /*0024*/ 	.byte	0x00, 0xf5, 0x21, 0x00


	//----- nvinfo : EIATTR_KPARAM_INFO
	.align		4
.L_11:
        /*0028*/ 	.byte	0x04, 0x17
        /*002a*/ 	.short	(.L_13 - .L_12)
.L_12:
        /*002c*/ 	.word	0x00000000
        /*0030*/ 	.short	0x0001
        /*0032*/ 	.short	0x0008
        /*0034*/ 	.byte	0x00, 0xf5, 0x21, 0x00


	//----- nvinfo : EIATTR_KPARAM_INFO
	.align		4
.L_13:
        /*0038*/ 	.byte	0x04, 0x17
        /*003a*/ 	.short	(.L_15 - .L_14)
.L_14:
        /*003c*/ 	.word	0x00000000
        /*0040*/ 	.short	0x0000
        /*0042*/ 	.short	0x0000
        /*0044*/ 	.byte	0x00, 0xf5, 0x21, 0x00


	//----- nvinfo : EIATTR_SPARSE_MMA_MASK
	.align		4
.L_15:
        /*0048*/ 	.byte	0x03, 0x50
        /*004a*/ 	.short	0x0000


	//----- nvinfo : EIATTR_MAXREG_COUNT
	.align		4
        /*004c*/ 	.byte	0x03, 0x1b
        /*004e*/ 	.short	0x00ff


	//----- nvinfo : EIATTR_MERCURY_ISA_VERSION
	.align		4
        /*0050*/ 	.byte	0x03, 0x5f
        /*0052*/ 	.short	0x0101


	//----- nvinfo : EIATTR_VRC_CTA_INIT_COUNT
	.align		4
        /*0054*/ 	.byte	0x02, 0x4a
	.zero		1
	.zero		1


	//----- nvinfo : EIATTR_EXIT_INSTR_OFFSETS
	.align		4
        /*0058*/ 	.byte	0x04, 0x1c
        /*005a*/ 	.short	(.L_17 - .L_16)


	//   ....[0]....
.L_16:
        /*005c*/ 	.word	0x00000070


	//   ....[1]....
        /*0060*/ 	.word	0x000001f0


	//----- nvinfo : EIATTR_CBANK_PARAM_SIZE
	.align		4
.L_17:
        /*0064*/ 	.byte	0x03, 0x19
        /*0066*/ 	.short	0x001c


	//----- nvinfo : EIATTR_PARAM_CBANK
	.align		4
        /*0068*/ 	.byte	0x04, 0x0a
        /*006a*/ 	.short	(.L_19 - .L_18)
	.align		4
.L_18:
        /*006c*/ 	.word	index@(.nv.constant0._Z10kernel_SOAPhS_S_i)
        /*0070*/ 	.short	0x0380
        /*0072*/ 	.short	0x001c


	//----- nvinfo : EIATTR_SW_WAR
	.align		4
.L_19:
        /*0074*/ 	.byte	0x04, 0x36
        /*0076*/ 	.short	(.L_21 - .L_20)
.L_20:
        /*0078*/ 	.word	0x00000008
.L_21:


//--------------------- .nv.callgraph             --------------------------
	.section	.nv.callgraph,"",@"SHT_CUDA_CALLGRAPH"
	.align	4
	.sectionentsize	8
	.align		4
        /*0000*/ 	.word	0x00000000
	.align		4
        /*0004*/ 	.word	0xffffffff
	.align		4
        /*0008*/ 	.word	0x00000000
	.align		4
        /*000c*/ 	.word	0xfffffffe
	.align		4
        /*0010*/ 	.word	0x00000000
	.align		4
        /*0014*/ 	.word	0xfffffffd
	.align		4
        /*0018*/ 	.word	0x00000000
	.align		4
        /*001c*/ 	.word	0xfffffffc


//--------------------- .text._Z10kernel_SOAPhS_S_i --------------------------
	.section	.text._Z10kernel_SOAPhS_S_i,"ax",@progbits
	.align	128
        .global         _Z10kernel_SOAPhS_S_i
        .type           _Z10kernel_SOAPhS_S_i,@function
        .size           _Z10kernel_SOAPhS_S_i,(.L_x_1 - _Z10kernel_SOAPhS_S_i)
        .other          _Z10kernel_SOAPhS_S_i,@"STO_CUDA_ENTRY STV_DEFAULT"
_Z10kernel_SOAPhS_S_i:
.text._Z10kernel_SOAPhS_S_i:
[----:B------:R-:W-:Y:S01]  /*0000*/  LDC R1, c[0x0][0x37c] ;  /* 0x0000df00ff017b82 */ /* 0x000fe20000000800 */
[----:B------:R-:W0:Y:S07]  /*0010*/  S2R R6, SR_TID.X ;  /* 0x0000000000067919 */ /* 0x000e2e0000002100 */
[----:B------:R-:W0:Y:S01]  /*0020*/  S2UR UR4, SR_CTAID.X ;  /* 0x00000000000479c3 */ /* 0x000e220000002500 */
[----:B------:R-:W1:Y:S07]  /*0030*/  LDCU UR5, c[0x0][0x398] ;  /* 0x00007300ff0577ac */ /* 0x000e6e0008000800 */
[----:B------:R-:W0:Y:S02]  /*0040*/  LDC R3, c[0x0][0x360] ;  /* 0x0000d800ff037b82 */ /* 0x000e240000000800 */
[----:B0-----:R-:W-:-:S05]  /*0050*/  IMAD R6, R3, UR4, R6 ;  /* 0x0000000403067c24 */ /* 0x001fca000f8e0206 */
[----:B-1----:R-:W-:-:S13]  /*0060*/  ISETP.GE.AND P0, PT, R6, UR5, PT ;  /* 0x0000000506007c0c */ /* 0x002fda000bf06270 */
[----:B------:R-:W-:Y:S05]  /*0070*/  @P0 EXIT ;  /* 0x000000000000094d */ /* 0x000fea0003800000 */
[----:B------:R-:W0:Y:S01]  /*0080*/  LDCU.128 UR8, c[0x0][0x380] ;  /* 0x00007000ff0877ac */ /* 0x000e220008000c00 */
[----:B------:R-:W-:Y:S01]  /*0090*/  SHF.R.S32.HI R0, RZ, 0x1f, R6 ;  /* 0x0000001fff007819 */ /* 0x000fe20000011406 */
[----:B------:R-:W1:Y:S01]  /*00a0*/  LDCU.64 UR6, c[0x0][0x390] ;  /* 0x00007200ff0677ac */ /* 0x000e620008000a00 */
[----:B------:R-:W2:Y:S01]  /*00b0*/  LDCU.64 UR4, c[0x0][0x358] ;  /* 0x00006b00ff0477ac */ /* 0x000ea20008000a00 */
[C---:B0-----:R-:W-:Y:S02]  /*00c0*/  IADD3 R2, P1, PT, R6.reuse, UR10, RZ ;  /* 0x0000000a06027c10 */ /* 0x041fe4000ff3e0ff */
[----:B------:R-:W-:Y:S02]  /*00d0*/  IADD3 R4, P0, PT, R6, UR8, RZ ;  /* 0x0000000806047c10 */ /* 0x000fe4000ff1e0ff */
[C---:B------:R-:W-:Y:S02]  /*00e0*/  IADD3.X R3, PT, PT, R0.reuse, UR11, RZ, P1, !PT ;  /* 0x0000000b00037c10 */ /* 0x040fe40008ffe4ff */
[----:B------:R-:W-:-:S02]  /*00f0*/  IADD3.X R5, PT, PT, R0, UR9, RZ, P0, !PT ;  /* 0x0000000900057c10 */ /* 0x000fc400087fe4ff */
[----:B-1----:R-:W-:Y:S01]  /*0100*/  IADD3 R6, P0, PT, R6, UR6, RZ ;  /* 0x0000000606067c10 */ /* 0x002fe2000ff1e0ff */
[----:B--2---:R-:W2:Y:S03]  /*0110*/  LDG.E.U8 R8, desc[UR4][R2.64] ;  /* 0x0000000402087981 */ /* 0x004ea6000c1e1100 */
[----:B------:R-:W-:Y:S02]  /*0120*/  IADD3.X R7, PT, PT, R0, UR7, RZ, P0, !PT ;  /* 0x0000000700077c10 */ /* 0x000fe400087fe4ff */
[----:B------:R-:W3:Y:S04]  /*0130*/  LDG.E.U8 R0, desc[UR4][R4.64] ;  /* 0x0000000404007981 */ /* 0x000ee8000c1e1100 */
[----:B------:R-:W4:Y:S01]  /*0140*/  LDG.E.U8 R9, desc[UR4][R6.64] ;  /* 0x0000000406097981 */ /* 0x000f22000c1e1100 */
[----:B--2---:R-:W-:-:S02]  /*0150*/  I2FP.F32.U32 R8, R8 ;  /* 0x0000000800087245 */ /* 0x004fc40000201000 */
[----:B---3--:R-:W-:-:S03]  /*0160*/  I2FP.F32.U32 R0, R0 ;  /* 0x0000000000007245 */ /* 0x008fc60000201000 */
[----:B------:R-:W-:Y:S01]  /*0170*/  FMUL R11, R8, 0.71520000696182250977 ;  /* 0x3f371759080b7820 */ /* 0x000fe20000400000 */
[----:B----4-:R-:W-:-:S03]  /*0180*/  I2FP.F32.U32 R9, R9 ;  /* 0x0000000900097245 */ /* 0x010fc60000201000 */
[----:B------:R-:W-:-:S04]  /*0190*/  FFMA R0, R0, 0.21259999275207519531, R11 ;  /* 0x3e59b3d000007823 */ /* 0x000fc8000000000b */
[----:B------:R-:W-:-:S04]  /*01a0*/  FFMA R0, R9, 0.072200000286102294922, R0 ;  /* 0x3d93dd9809007823 */ /* 0x000fc80000000000 */
[----:B------:R-:W0:Y:S02]  /*01b0*/  F2I.U32.TRUNC.NTZ R9, R0 ;  /* 0x0000000000097305 */ /* 0x000e24000020f000 */
[----:B0-----:R-:W-:Y:S04]  /*01c0*/  STG.E.U8 desc[UR4][R4.64], R9 ;  /* 0x0000000904007986 */ /* 0x001fe8000c101104 */
[----:B------:R-:W-:Y:S04]  /*01d0*/  STG.E.U8 desc[UR4][R2.64], R9 ;  /* 0x0000000902007986 */ /* 0x000fe8000c101104 */
[----:B------:R-:W-:Y:S01]  /*01e0*/  STG.E.U8 desc[UR4][R6.64], R9 ;  /* 0x0000000906007986 */ /* 0x000fe2000c101104 */
[----:B------:R-:W-:Y:S05]  /*01f0*/  EXIT ;  /* 0x000000000000794d */ /* 0x000fea0003800000 */
.L_x_0:
[----:B------:R-:W-:-:S00]  /*0200*/  BRA `(.L_x_0) ;  /* 0xfffffffc00fc7947 */ /* 0x000fc0000383ffff */
[----:B------:R-:W-:-:S00]  /*0210*/  NOP ;  /* 0x0000000000007918 */ /* 0x000fc00000000000 */
        /* <DEDUP_REMOVED lines=14> */
.L_x_1:


//--------------------- .nv.shared.reserved.0     --------------------------
	.section	.nv.shared.reserved.0,"aw",@nobits
	.weak		__nv_reservedSMEM_offset_0_alias
	.size		__nv_reservedSMEM_offset_0_alias, 0, 64
	.other		__nv_reservedSMEM_offset_0_alias,@"STO_CUDA_RESERVED_SHARED STV_DEFAULT"
__nv_reservedSMEM_offset_0_alias:
	.zero		0
	.zero		64


//--------------------- .nv.constant0._Z10kernel_SOAPhS_S_i --------------------------
	.section	.nv.constant0._Z10kernel_SOAPhS_S_i,"a",@progbits
	.sectionflags	@""
	.align	4
.nv.constant0._Z10kernel_SOAPhS_S_i:
	.zero		924


//--------------------- SYMBOLS --------------------------

	.type		.nv.reservedSmem.offset0,@object
	.size		.nv.reservedSmem.offset0,0x4
